//
// Generated by NVIDIA NVVM Compiler
//
// Compiler Build ID: CL-36424714
// Cuda compilation tools, release 13.0, V13.0.88
// Based on NVVM 20.0.0
//

.version 9.0
.target sm_100
.address_size 64

	// .globl	_Z33nppiCopyConstBorder_8u_C1R_kernelPKhiiiPhiiiiih

.visible .entry _Z33nppiCopyConstBorder_8u_C1R_kernelPKhiiiPhiiiiih(
	.param .u64 .ptr .align 1 _Z33nppiCopyConstBorder_8u_C1R_kernelPKhiiiPhiiiiih_param_0,
	.param .u32 _Z33nppiCopyConstBorder_8u_C1R_kernelPKhiiiPhiiiiih_param_1,
	.param .u32 _Z33nppiCopyConstBorder_8u_C1R_kernelPKhiiiPhiiiiih_param_2,
	.param .u32 _Z33nppiCopyConstBorder_8u_C1R_kernelPKhiiiPhiiiiih_param_3,
	.param .u64 .ptr .align 1 _Z33nppiCopyConstBorder_8u_C1R_kernelPKhiiiPhiiiiih_param_4,
	.param .u32 _Z33nppiCopyConstBorder_8u_C1R_kernelPKhiiiPhiiiiih_param_5,
	.param .u32 _Z33nppiCopyConstBorder_8u_C1R_kernelPKhiiiPhiiiiih_param_6,
	.param .u32 _Z33nppiCopyConstBorder_8u_C1R_kernelPKhiiiPhiiiiih_param_7,
	.param .u32 _Z33nppiCopyConstBorder_8u_C1R_kernelPKhiiiPhiiiiih_param_8,
	.param .u32 _Z33nppiCopyConstBorder_8u_C1R_kernelPKhiiiPhiiiiih_param_9,
	.param .u8 _Z33nppiCopyConstBorder_8u_C1R_kernelPKhiiiPhiiiiih_param_10
)
{
	.reg .pred 	%p<13>;
	.reg .b16 	%rs<3>;
	.reg .b32 	%r<23>;
	.reg .b64 	%rd<15>;

	ld.param.u64 	%rd2, [_Z33nppiCopyConstBorder_8u_C1R_kernelPKhiiiPhiiiiih_param_0];
	ld.param.u32 	%r5, [_Z33nppiCopyConstBorder_8u_C1R_kernelPKhiiiPhiiiiih_param_1];
	ld.param.u32 	%r6, [_Z33nppiCopyConstBorder_8u_C1R_kernelPKhiiiPhiiiiih_param_2];
	ld.param.u32 	%r7, [_Z33nppiCopyConstBorder_8u_C1R_kernelPKhiiiPhiiiiih_param_3];
	ld.param.u64 	%rd3, [_Z33nppiCopyConstBorder_8u_C1R_kernelPKhiiiPhiiiiih_param_4];
	ld.param.u32 	%r8, [_Z33nppiCopyConstBorder_8u_C1R_kernelPKhiiiPhiiiiih_param_5];
	ld.param.u32 	%r11, [_Z33nppiCopyConstBorder_8u_C1R_kernelPKhiiiPhiiiiih_param_6];
	ld.param.u32 	%r12, [_Z33nppiCopyConstBorder_8u_C1R_kernelPKhiiiPhiiiiih_param_7];
	ld.param.u32 	%r9, [_Z33nppiCopyConstBorder_8u_C1R_kernelPKhiiiPhiiiiih_param_8];
	ld.param.u32 	%r10, [_Z33nppiCopyConstBorder_8u_C1R_kernelPKhiiiPhiiiiih_param_9];
	ld.param.u8 	%rs1, [_Z33nppiCopyConstBorder_8u_C1R_kernelPKhiiiPhiiiiih_param_10];
	mov.u32 	%r14, %ctaid.x;
	mov.u32 	%r15, %ntid.x;
	mov.u32 	%r16, %tid.x;
	mad.lo.s32 	%r1, %r14, %r15, %r16;
	mov.u32 	%r17, %ctaid.y;
	mov.u32 	%r18, %ntid.y;
	mov.u32 	%r19, %tid.y;
	mad.lo.s32 	%r20, %r17, %r18, %r19;
	setp.ge.s32 	%p1, %r1, %r11;
	setp.ge.s32 	%p2, %r20, %r12;
	or.pred  	%p3, %p1, %p2;
	@%p3 bra 	$L__BB0_4;
	cvta.to.global.u64 	%rd4, %rd3;
	mul.lo.s32 	%r21, %r8, %r20;
	cvt.s64.s32 	%rd5, %r21;
	add.s64 	%rd1, %rd4, %rd5;
	sub.s32 	%r3, %r1, %r10;
	sub.s32 	%r4, %r20, %r9;
	setp.lt.s32 	%p4, %r3, 0;
	setp.ge.s32 	%p5, %r3, %r6;
	or.pred  	%p6, %p4, %p5;
	setp.lt.s32 	%p7, %r4, 0;
	setp.ge.s32 	%p8, %r4, %r7;
	or.pred  	%p9, %p7, %p8;
	or.pred  	%p11, %p6, %p9;
	not.pred 	%p12, %p11;
	@%p12 bra 	$L__BB0_3;
	cvt.s64.s32 	%rd13, %r1;
	add.s64 	%rd14, %rd1, %rd13;
	st.global.u8 	[%rd14], %rs1;
	bra.uni 	$L__BB0_4;
$L__BB0_3:
	mul.lo.s32 	%r22, %r4, %r5;
	cvt.s64.s32 	%rd6, %r22;
	cvt.u64.u32 	%rd7, %r3;
	add.s64 	%rd8, %rd6, %rd7;
	cvta.to.global.u64 	%rd9, %rd2;
	add.s64 	%rd10, %rd9, %rd8;
	ld.global.u8 	%rs2, [%rd10];
	cvt.s64.s32 	%rd11, %r1;
	add.s64 	%rd12, %rd1, %rd11;
	st.global.u8 	[%rd12], %rs2;
$L__BB0_4:
	ret;

}
	// .globl	_Z43nppiCopyConstBorder_8u_C1R_optimized_kernelPKhiiiPhiiiiih
.visible .entry _Z43nppiCopyConstBorder_8u_C1R_optimized_kernelPKhiiiPhiiiiih(
	.param .u64 .ptr .align 1 _Z43nppiCopyConstBorder_8u_C1R_optimized_kernelPKhiiiPhiiiiih_param_0,
	.param .u32 _Z43nppiCopyConstBorder_8u_C1R_optimized_kernelPKhiiiPhiiiiih_param_1,
	.param .u32 _Z43nppiCopyConstBorder_8u_C1R_optimized_kernelPKhiiiPhiiiiih_param_2,
	.param .u32 _Z43nppiCopyConstBorder_8u_C1R_optimized_kernelPKhiiiPhiiiiih_param_3,
	.param .u64 .ptr .align 1 _Z43nppiCopyConstBorder_8u_C1R_optimized_kernelPKhiiiPhiiiiih_param_4,
	.param .u32 _Z43nppiCopyConstBorder_8u_C1R_optimized_kernelPKhiiiPhiiiiih_param_5,
	.param .u32 _Z43nppiCopyConstBorder_8u_C1R_optimized_kernelPKhiiiPhiiiiih_param_6,
	.param .u32 _Z43nppiCopyConstBorder_8u_C1R_optimized_kernelPKhiiiPhiiiiih_param_7,
	.param .u32 _Z43nppiCopyConstBorder_8u_C1R_optimized_kernelPKhiiiPhiiiiih_param_8,
	.param .u32 _Z43nppiCopyConstBorder_8u_C1R_optimized_kernelPKhiiiPhiiiiih_param_9,
	.param .u8 _Z43nppiCopyConstBorder_8u_C1R_optimized_kernelPKhiiiPhiiiiih_param_10
)
{
	.reg .pred 	%p<12>;
	.reg .b16 	%rs<5>;
	.reg .b32 	%r<23>;
	.reg .b64 	%rd<13>;

	ld.param.u64 	%rd1, [_Z43nppiCopyConstBorder_8u_C1R_optimized_kernelPKhiiiPhiiiiih_param_0];
	ld.param.u32 	%r5, [_Z43nppiCopyConstBorder_8u_C1R_optimized_kernelPKhiiiPhiiiiih_param_1];
	ld.param.u32 	%r6, [_Z43nppiCopyConstBorder_8u_C1R_optimized_kernelPKhiiiPhiiiiih_param_2];
	ld.param.u32 	%r7, [_Z43nppiCopyConstBorder_8u_C1R_optimized_kernelPKhiiiPhiiiiih_param_3];
	ld.param.u64 	%rd2, [_Z43nppiCopyConstBorder_8u_C1R_optimized_kernelPKhiiiPhiiiiih_param_4];
	ld.param.u32 	%r8, [_Z43nppiCopyConstBorder_8u_C1R_optimized_kernelPKhiiiPhiiiiih_param_5];
	ld.param.u32 	%r11, [_Z43nppiCopyConstBorder_8u_C1R_optimized_kernelPKhiiiPhiiiiih_param_6];
	ld.param.u32 	%r12, [_Z43nppiCopyConstBorder_8u_C1R_optimized_kernelPKhiiiPhiiiiih_param_7];
	ld.param.u32 	%r9, [_Z43nppiCopyConstBorder_8u_C1R_optimized_kernelPKhiiiPhiiiiih_param_8];
	ld.param.u32 	%r10, [_Z43nppiCopyConstBorder_8u_C1R_optimized_kernelPKhiiiPhiiiiih_param_9];
	ld.param.u8 	%rs4, [_Z43nppiCopyConstBorder_8u_C1R_optimized_kernelPKhiiiPhiiiiih_param_10];
	mov.u32 	%r14, %ctaid.x;
	mov.u32 	%r15, %ntid.x;
	mov.u32 	%r16, %tid.x;
	mad.lo.s32 	%r1, %r14, %r15, %r16;
	mov.u32 	%r17, %ctaid.y;
	mov.u32 	%r18, %ntid.y;
	mov.u32 	%r19, %tid.y;
	mad.lo.s32 	%r20, %r17, %r18, %r19;
	setp.ge.s32 	%p1, %r1, %r11;
	setp.ge.s32 	%p2, %r20, %r12;
	or.pred  	%p3, %p1, %p2;
	@%p3 bra 	$L__BB1_4;
	sub.s32 	%r3, %r1, %r10;
	sub.s32 	%r4, %r20, %r9;
	setp.lt.s32 	%p4, %r3, 0;
	setp.ge.s32 	%p5, %r3, %r6;
	or.pred  	%p6, %p4, %p5;
	setp.lt.s32 	%p7, %r4, 0;
	setp.ge.s32 	%p8, %r4, %r7;
	or.pred  	%p9, %p7, %p8;
	or.pred  	%p11, %p6, %p9;
	@%p11 bra 	$L__BB1_3;
	mul.lo.s32 	%r21, %r4, %r5;
	cvt.s64.s32 	%rd3, %r21;
	cvt.u64.u32 	%rd4, %r3;
	add.s64 	%rd5, %rd3, %rd4;
	cvta.to.global.u64 	%rd6, %rd1;
	add.s64 	%rd7, %rd6, %rd5;
	ld.global.u8 	%rs4, [%rd7];
$L__BB1_3:
	mul.lo.s32 	%r22, %r8, %r20;
	cvt.s64.s32 	%rd8, %r22;
	cvt.s64.s32 	%rd9, %r1;
	add.s64 	%rd10, %rd8, %rd9;
	cvta.to.global.u64 	%rd11, %rd2;
	add.s64 	%rd12, %rd11, %rd10;
	st.global.u8 	[%rd12], %rs4;
$L__BB1_4:
	ret;

}


// ===== COMPILED SASS (sm_100) =====

	.target	sm_100

	.elftype	@"ET_EXEC"


//--------------------- .note.nv.tkinfo           --------------------------
	.section	.note.nv.tkinfo,"",@"SHT_NOTE"
	.sectionflags	@"SHF_NOTE_NV_TKINFO"
	.tkinfo
        /*0018*/ 	.word	0x00000002
        /*0030*/ 	.string	""
        /*0030*/ 	.string	"ptxas"
        /*0030*/ 	.string	"Cuda compilation tools, release 13.0, V13.0.88"
        /*0030*/ 	.string	"Build cuda_13.0.r13.0/compiler.36424714_0"
        /*0030*/ 	.string	"-arch sm_100 -m 64 "



//--------------------- .note.nv.cuinfo           --------------------------
	.section	.note.nv.cuinfo,"",@"SHT_NOTE"
	.sectionflags	@"SHF_NOTE_NV_CUINFO"
        /*0018*/ 	.short	0x0002
        /*001a*/ 	.short	0x0064
        /*001c*/ 	.short	0x0082
	.zero		2


//--------------------- .nv.info                  --------------------------
	.section	.nv.info,"",@"SHT_CUDA_INFO"
	.align	4


	//----- nvinfo : EIATTR_REGCOUNT
	.align		4
        /*0000*/ 	.byte	0x04, 0x2f
        /*0002*/ 	.short	(.L_1 - .L_0)
	.align		4
.L_0:
        /*0004*/ 	.word	index@(_Z33nppiCopyConstBorder_8u_C1R_kernelPKhiiiPhiiiiih)
        /*0008*/ 	.word	0x0000000e


	//----- nvinfo : EIATTR_FRAME_SIZE
	.align		4
.L_1:
        /*000c*/ 	.byte	0x04, 0x11
        /*000e*/ 	.short	(.L_3 - .L_2)
	.align		4
.L_2:
        /*0010*/ 	.word	index@(_Z33nppiCopyConstBorder_8u_C1R_kernelPKhiiiPhiiiiih)
        /*0014*/ 	.word	0x00000000


	//----- nvinfo : EIATTR_REGCOUNT
	.align		4
.L_3:
        /*0018*/ 	.byte	0x04, 0x2f
        /*001a*/ 	.short	(.L_5 - .L_4)
	.align		4
.L_4:
        /*001c*/ 	.word	index@(_Z43nppiCopyConstBorder_8u_C1R_optimized_kernelPKhiiiPhiiiiih)
        /*0020*/ 	.word	0x0000000a


	//----- nvinfo : EIATTR_FRAME_SIZE
	.align		4
.L_5:
        /*0024*/ 	.byte	0x04, 0x11
        /*0026*/ 	.short	(.L_7 - .L_6)
	.align		4
.L_6:
        /*0028*/ 	.word	index@(_Z43nppiCopyConstBorder_8u_C1R_optimized_kernelPKhiiiPhiiiiih)
        /*002c*/ 	.word	0x00000000


	//----- nvinfo : EIATTR_MIN_STACK_SIZE
	.align		4
.L_7:
        /*0030*/ 	.byte	0x04, 0x12
        /*0032*/ 	.short	(.L_9 - .L_8)
	.align		4
.L_8:
        /*0034*/ 	.word	index@(_Z43nppiCopyConstBorder_8u_C1R_optimized_kernelPKhiiiPhiiiiih)
        /*0038*/ 	.word	0x00000000


	//----- nvinfo : EIATTR_MIN_STACK_SIZE
	.align		4
.L_9:
        /*003c*/ 	.byte	0x04, 0x12
        /*003e*/ 	.short	(.L_11 - .L_10)
	.align		4
.L_10:
        /*0040*/ 	.word	index@(_Z33nppiCopyConstBorder_8u_C1R_kernelPKhiiiPhiiiiih)
        /*0044*/ 	.word	0x00000000
.L_11:


//--------------------- .nv.compat                --------------------------
	.section	.nv.compat,"",@"SHT_CUDA_COMPAT_INFO"
	.align	4
        /*0000*/ 	.byte	0x02, 0x09, 0x00, 0x00, 0x02, 0x02, 0x01, 0x00, 0x02, 0x05, 0x05, 0x00, 0x03, 0x07, 0x01, 0x01
        /*0010*/ 	.byte	0x02, 0x03, 0x00, 0x00, 0x02, 0x06, 0x01, 0x00, 0x04, 0x0b, 0x08, 0x00, 0x09, 0x00, 0x00, 0x00
        /*0020*/ 	.byte	0x00, 0x00, 0x00, 0x00


//--------------------- .nv.info._Z43nppiCopyConstBorder_8u_C1R_optimized_kernelPKhiiiPhiiiiih --------------------------
	.section	.nv.info._Z43nppiCopyConstBorder_8u_C1R_optimized_kernelPKhiiiPhiiiiih,"",@"SHT_CUDA_INFO"
	.sectionflags	@""
	.align	4


	//----- nvinfo : EIATTR_CUDA_API_VERSION
	.align		4
        /*0000*/ 	.byte	0x04, 0x37
        /*0002*/ 	.short	(.L_13 - .L_12)
.L_12:
        /*0004*/ 	.word	0x00000082


	//----- nvinfo : EIATTR_KPARAM_INFO
	.align		4
.L_13:
        /*0008*/ 	.byte	0x04, 0x17
        /*000a*/ 	.short	(.L_15 - .L_14)
.L_14:
        /*000c*/ 	.word	0x00000000
        /*0010*/ 	.short	0x000a
        /*0012*/ 	.short	0x0034
        /*0014*/ 	.byte	0x00, 0xf0, 0x05, 0x00


	//----- nvinfo : EIATTR_KPARAM_INFO
	.align		4
.L_15:
        /*0018*/ 	.byte	0x04, 0x17
        /*001a*/ 	.short	(.L_17 - .L_16)
.L_16:
        /*001c*/ 	.word	0x00000000
        /*0020*/ 	.short	0x0009
        /*0022*/ 	.short	0x0030
        /*0024*/ 	.byte	0x00, 0xf0, 0x11, 0x00


	//----- nvinfo : EIATTR_KPARAM_INFO
	.align		4
.L_17:
        /*0028*/ 	.byte	0x04, 0x17
        /*002a*/ 	.short	(.L_19 - .L_18)
.L_18:
        /*002c*/ 	.word	0x00000000
        /*0030*/ 	.short	0x0008
        /*0032*/ 	.short	0x002c
        /*0034*/ 	.byte	0x00, 0xf0, 0x11, 0x00


	//----- nvinfo : EIATTR_KPARAM_INFO
	.align		4
.L_19:
        /*0038*/ 	.byte	0x04, 0x17
        /*003a*/ 	.short	(.L_21 - .L_20)
.L_20:
        /*003c*/ 	.word	0x00000000
        /*0040*/ 	.short	0x0007
        /*0042*/ 	.short	0x0028
        /*0044*/ 	.byte	0x00, 0xf0, 0x11, 0x00


	//----- nvinfo : EIATTR_KPARAM_INFO
	.align		4
.L_21:
        /*0048*/ 	.byte	0x04, 0x17
        /*004a*/ 	.short	(.L_23 - .L_22)
.L_22:
        /*004c*/ 	.word	0x00000000
        /*0050*/ 	.short	0x0006
        /*0052*/ 	.short	0x0024
        /*0054*/ 	.byte	0x00, 0xf0, 0x11, 0x00


	//----- nvinfo : EIATTR_KPARAM_INFO
	.align		4
.L_23:
        /*0058*/ 	.byte	0x04, 0x17
        /*005a*/ 	.short	(.L_25 - .L_24)
.L_24:
        /*005c*/ 	.word	0x00000000
        /*0060*/ 	.short	0x0005
        /*0062*/ 	.short	0x0020
        /*0064*/ 	.byte	0x00, 0xf0, 0x11, 0x00


	//----- nvinfo : EIATTR_KPARAM_INFO
	.align		4
.L_25:
        /*0068*/ 	.byte	0x04, 0x17
        /*006a*/ 	.short	(.L_27 - .L_26)
.L_26:
        /*006c*/ 	.word	0x00000000
        /*0070*/ 	.short	0x0004
        /*0072*/ 	.short	0x0018
        /*0074*/ 	.byte	0x00, 0xf5, 0x21, 0x00


	//----- nvinfo : EIATTR_KPARAM_INFO
	.align		4
.L_27:
        /*0078*/ 	.byte	0x04, 0x17
        /*007a*/ 	.short	(.L_29 - .L_28)
.L_28:
        /*007c*/ 	.word	0x00000000
        /*0080*/ 	.short	0x0003
        /*0082*/ 	.short	0x0010
        /*0084*/ 	.byte	0x00, 0xf0, 0x11, 0x00


	//----- nvinfo : EIATTR_KPARAM_INFO
	.align		4
.L_29:
        /*0088*/ 	.byte	0x04, 0x17
        /*008a*/ 	.short	(.L_31 - .L_30)
.L_30:
        /*008c*/ 	.word	0x00000000
        /*0090*/ 	.short	0x0002
        /*0092*/ 	.short	0x000c
        /*0094*/ 	.byte	0x00, 0xf0, 0x11, 0x00


	//----- nvinfo : EIATTR_KPARAM_INFO
	.align		4
.L_31:
        /*0098*/ 	.byte	0x04, 0x17
        /*009a*/ 	.short	(.L_33 - .L_32)
.L_32:
        /*009c*/ 	.word	0x00000000
        /*00a0*/ 	.short	0x0001
        /*00a2*/ 	.short	0x0008
        /*00a4*/ 	.byte	0x00, 0xf0, 0x11, 0x00


	//----- nvinfo : EIATTR_KPARAM_INFO
	.align		4
.L_33:
        /*00a8*/ 	.byte	0x04, 0x17
        /*00aa*/ 	.short	(.L_35 - .L_34)
.L_34:
        /*00ac*/ 	.word	0x00000000
        /*00b0*/ 	.short	0x0000
        /*00b2*/ 	.short	0x0000
        /*00b4*/ 	.byte	0x00, 0xf5, 0x21, 0x00


	//----- nvinfo : EIATTR_SPARSE_MMA_MASK
	.align		4
.L_35:
        /*00b8*/ 	.byte	0x03, 0x50
        /*00ba*/ 	.short	0x0000


	//----- nvinfo : EIATTR_MAXREG_COUNT
	.align		4
        /*00bc*/ 	.byte	0x03, 0x1b
        /*00be*/ 	.short	0x00ff


	//----- nvinfo : EIATTR_MERCURY_ISA_VERSION
	.align		4
        /*00c0*/ 	.byte	0x03, 0x5f
        /*00c2*/ 	.short	0x0101


	//----- nvinfo : EIATTR_VRC_CTA_INIT_COUNT
	.align		4
        /*00c4*/ 	.byte	0x02, 0x4a
	.zero		1
	.zero		1


	//----- nvinfo : EIATTR_EXIT_INSTR_OFFSETS
	.align		4
        /*00c8*/ 	.byte	0x04, 0x1c
        /*00ca*/ 	.short	(.L_37 - .L_36)


	//   ....[0]....
.L_36:
        /*00cc*/ 	.word	0x000000d0


	//   ....[1]....
        /*00d0*/ 	.word	0x000002b0


	//----- nvinfo : EIATTR_CBANK_PARAM_SIZE
	.align		4
.L_37:
        /*00d4*/ 	.byte	0x03, 0x19
        /*00d6*/ 	.short	0x0035


	//----- nvinfo : EIATTR_PARAM_CBANK
	.align		4
        /*00d8*/ 	.byte	0x04, 0x0a
        /*00da*/ 	.short	(.L_39 - .L_38)
	.align		4
.L_38:
        /*00dc*/ 	.word	index@(.nv.constant0._Z43nppiCopyConstBorder_8u_C1R_optimized_kernelPKhiiiPhiiiiih)
        /*00e0*/ 	.short	0x0380
        /*00e2*/ 	.short	0x0035


	//----- nvinfo : EIATTR_SW_WAR
	.align		4
.L_39:
        /*00e4*/ 	.byte	0x04, 0x36
        /*00e6*/ 	.short	(.L_41 - .L_40)
.L_40:
        /*00e8*/ 	.word	0x00000008
.L_41:


//--------------------- .nv.info._Z33nppiCopyConstBorder_8u_C1R_kernelPKhiiiPhiiiiih --------------------------
	.section	.nv.info._Z33nppiCopyConstBorder_8u_C1R_kernelPKhiiiPhiiiiih,"",@"SHT_CUDA_INFO"
	.sectionflags	@""
	.align	4


	//----- nvinfo : EIATTR_CUDA_API_VERSION
	.align		4
        /*0000*/ 	.byte	0x04, 0x37
        /*0002*/ 	.short	(.L_43 - .L_42)
.L_42:
        /*0004*/ 	.word	0x00000082


	//----- nvinfo : EIATTR_KPARAM_INFO
	.align		4
.L_43:
        /*0008*/ 	.byte	0x04, 0x17
        /*000a*/ 	.short	(.L_45 - .L_44)
.L_44:
        /*000c*/ 	.word	0x00000000
        /*0010*/ 	.short	0x000a
        /*0012*/ 	.short	0x0034
        /*0014*/ 	.byte	0x00, 0xf0, 0x05, 0x00


	//----- nvinfo : EIATTR_KPARAM_INFO
	.align		4
.L_45:
        /*0018*/ 	.byte	0x04, 0x17
        /*001a*/ 	.short	(.L_47 - .L_46)
.L_46:
        /*001c*/ 	.word	0x00000000
        /*0020*/ 	.short	0x0009
        /*0022*/ 	.short	0x0030
        /*0024*/ 	.byte	0x00, 0xf0, 0x11, 0x00


	//----- nvinfo : EIATTR_KPARAM_INFO
	.align		4
.L_47:
        /*0028*/ 	.byte	0x04, 0x17
        /*002a*/ 	.short	(.L_49 - .L_48)
.L_48:
        /*002c*/ 	.word	0x00000000
        /*0030*/ 	.short	0x0008
        /*0032*/ 	.short	0x002c
        /*0034*/ 	.byte	0x00, 0xf0, 0x11, 0x00


	//----- nvinfo : EIATTR_KPARAM_INFO
	.align		4
.L_49:
        /*0038*/ 	.byte	0x04, 0x17
        /*003a*/ 	.short	(.L_51 - .L_50)
.L_50:
        /*003c*/ 	.word	0x00000000
        /*0040*/ 	.short	0x0007
        /*0042*/ 	.short	0x0028
        /*0044*/ 	.byte	0x00, 0xf0, 0x11, 0x00


	//----- nvinfo : EIATTR_KPARAM_INFO
	.align		4
.L_51:
        /*0048*/ 	.byte	0x04, 0x17
        /*004a*/ 	.short	(.L_53 - .L_52)
.L_52:
        /*004c*/ 	.word	0x00000000
        /*0050*/ 	.short	0x0006
        /*0052*/ 	.short	0x0024
        /*0054*/ 	.byte	0x00, 0xf0, 0x11, 0x00


	//----- nvinfo : EIATTR_KPARAM_INFO
	.align		4
.L_53:
        /*0058*/ 	.byte	0x04, 0x17
        /*005a*/ 	.short	(.L_55 - .L_54)
.L_54:
        /*005c*/ 	.word	0x00000000
        /*0060*/ 	.short	0x0005
        /*0062*/ 	.short	0x0020
        /*0064*/ 	.byte	0x00, 0xf0, 0x11, 0x00


	//----- nvinfo : EIATTR_KPARAM_INFO
	.align		4
.L_55:
        /*0068*/ 	.byte	0x04, 0x17
        /*006a*/ 	.short	(.L_57 - .L_56)
.L_56:
        /*006c*/ 	.word	0x00000000
        /*0070*/ 	.short	0x0004
        /*0072*/ 	.short	0x0018
        /*0074*/ 	.byte	0x00, 0xf5, 0x21, 0x00


	//----- nvinfo : EIATTR_KPARAM_INFO
	.align		4
.L_57:
        /*0078*/ 	.byte	0x04, 0x17
        /*007a*/ 	.short	(.L_59 - .L_58)
.L_58:
        /*007c*/ 	.word	0x00000000
        /*0080*/ 	.short	0x0003
        /*0082*/ 	.short	0x0010
        /*0084*/ 	.byte	0x00, 0xf0, 0x11, 0x00


	//----- nvinfo : EIATTR_KPARAM_INFO
	.align		4
.L_59:
        /*0088*/ 	.byte	0x04, 0x17
        /*008a*/ 	.short	(.L_61 - .L_60)
.L_60:
        /*008c*/ 	.word	0x00000000
        /*0090*/ 	.short	0x0002
        /*0092*/ 	.short	0x000c
        /*0094*/ 	.byte	0x00, 0xf0, 0x11, 0x00


	//----- nvinfo : EIATTR_KPARAM_INFO
	.align		4
.L_61:
        /*0098*/ 	.byte	0x04, 0x17
        /*009a*/ 	.short	(.L_63 - .L_62)
.L_62:
        /*009c*/ 	.word	0x00000000
        /*00a0*/ 	.short	0x0001
        /*00a2*/ 	.short	0x0008
        /*00a4*/ 	.byte	0x00, 0xf0, 0x11, 0x00


	//----- nvinfo : EIATTR_KPARAM_INFO
	.align		4
.L_63:
        /*00a8*/ 	.byte	0x04, 0x17
        /*00aa*/ 	.short	(.L_65 - .L_64)
.L_64:
        /*00ac*/ 	.word	0x00000000
        /*00b0*/ 	.short	0x0000
        /*00b2*/ 	.short	0x0000
        /*00b4*/ 	.byte	0x00, 0xf5, 0x21, 0x00


	//----- nvinfo : EIATTR_SPARSE_MMA_MASK
	.align		4
.L_65:
        /*00b8*/ 	.byte	0x03, 0x50
        /*00ba*/ 	.short	0x0000


	//----- nvinfo : EIATTR_MAXREG_COUNT
	.align		4
        /*00bc*/ 	.byte	0x03, 0x1b
        /*00be*/ 	.short	0x00ff


	//----- nvinfo : EIATTR_MERCURY_ISA_VERSION
	.align		4
        /*00c0*/ 	.byte	0x03, 0x5f
        /*00c2*/ 	.short	0x0101


	//----- nvinfo : EIATTR_VRC_CTA_INIT_COUNT
	.align		4
        /*00c4*/ 	.byte	0x02, 0x4a
	.zero		1
	.zero		1


	//----- nvinfo : EIATTR_EXIT_INSTR_OFFSETS
	.align		4
        /*00c8*/ 	.byte	0x04, 0x1c
        /*00ca*/ 	.short	(.L_67 - .L_66)


	//   ....[0]....
.L_66:
        /*00cc*/ 	.word	0x000000d0


	//   ....[1]....
        /*00d0*/ 	.word	0x00000230


	//   ....[2]....
        /*00d4*/ 	.word	0x000002e0


	//----- nvinfo : EIATTR_CBANK_PARAM_SIZE
	.align		4
.L_67:
        /*00d8*/ 	.byte	0x03, 0x19
        /*00da*/ 	.short	0x0035


	//----- nvinfo : EIATTR_PARAM_CBANK
	.align		4
        /*00dc*/ 	.byte	0x04, 0x0a
        /*00de*/ 	.short	(.L_69 - .L_68)
	.align		4
.L_68:
        /*00e0*/ 	.word	index@(.nv.constant0._Z33nppiCopyConstBorder_8u_C1R_kernelPKhiiiPhiiiiih)
        /*00e4*/ 	.short	0x0380
        /*00e6*/ 	.short	0x0035


	//----- nvinfo : EIATTR_SW_WAR
	.align		4
.L_69:
        /*00e8*/ 	.byte	0x04, 0x36
        /*00ea*/ 	.short	(.L_71 - .L_70)
.L_70:
        /*00ec*/ 	.word	0x00000008
.L_71:


//--------------------- .nv.callgraph             --------------------------
	.section	.nv.callgraph,"",@"SHT_CUDA_CALLGRAPH"
	.align	4
	.sectionentsize	8
	.align		4
        /*0000*/ 	.word	0x00000000
	.align		4
        /*0004*/ 	.word	0xffffffff
	.align		4
        /*0008*/ 	.word	0x00000000
	.align		4
        /*000c*/ 	.word	0xfffffffe
	.align		4
        /*0010*/ 	.word	0x00000000
	.align		4
        /*0014*/ 	.word	0xfffffffd
	.align		4
        /*0018*/ 	.word	0x00000000
	.align		4
        /*001c*/ 	.word	0xfffffffc


//--------------------- .text._Z43nppiCopyConstBorder_8u_C1R_optimized_kernelPKhiiiPhiiiiih --------------------------
	.section	.text._Z43nppiCopyConstBorder_8u_C1R_optimized_kernelPKhiiiPhiiiiih,"ax",@progbits
	.align	128
        .global         _Z43nppiCopyConstBorder_8u_C1R_optimized_kernelPKhiiiPhiiiiih
        .type           _Z43nppiCopyConstBorder_8u_C1R_optimized_kernelPKhiiiPhiiiiih,@function
        .size           _Z43nppiCopyConstBorder_8u_C1R_optimized_kernelPKhiiiPhiiiiih,(.L_x_2 - _Z43nppiCopyConstBorder_8u_C1R_optimized_kernelPKhiiiPhiiiiih)
        .other          _Z43nppiCopyConstBorder_8u_C1R_optimized_kernelPKhiiiPhiiiiih,@"STO_CUDA_ENTRY STV_DEFAULT"
_Z43nppiCopyConstBorder_8u_C1R_optimized_kernelPKhiiiPhiiiiih:
.text._Z43nppiCopyConstBorder_8u_C1R_optimized_kernelPKhiiiPhiiiiih:
[----:B------:R-:W-:Y:S01]  /*0000*/  LDC R1, c[0x0][0x37c] ;  /* 0x0000df00ff017b82 */ /* 0x000fe20000000800 */
[----:B------:R-:W0:Y:S07]  /*0010*/  S2R R5, SR_TID.Y ;  /* 0x0000000000057919 */ /* 0x000e2e0000002200 */
[----:B------:R-:W1:Y:S01]  /*0020*/  LDC R4, c[0x0][0x360] ;  /* 0x0000d800ff047b82 */ /* 0x000e620000000800 */
[----:B------:R-:W2:Y:S01]  /*0030*/  LDCU UR6, c[0x0][0x3a8] ;  /* 0x00007500ff0677ac */ /* 0x000ea20008000800 */
[----:B------:R-:W1:Y:S01]  /*0040*/  S2R R3, SR_TID.X ;  /* 0x0000000000037919 */ /* 0x000e620000002100 */
[----:B------:R-:W3:Y:S05]  /*0050*/  LDCU UR7, c[0x0][0x3a4] ;  /* 0x00007480ff0777ac */ /* 0x000eea0008000800 */
[----:B------:R-:W0:Y:S08]  /*0060*/  S2UR UR5, SR_CTAID.Y ;  /* 0x00000000000579c3 */ /* 0x000e300000002600 */
[----:B------:R-:W0:Y:S08]  /*0070*/  LDC R0, c[0x0][0x364] ;  /* 0x0000d900ff007b82 */ /* 0x000e300000000800 */
[----:B------:R-:W1:Y:S01]  /*0080*/  S2UR UR4, SR_CTAID.X ;  /* 0x00000000000479c3 */ /* 0x000e620000002500 */
[----:B0-----:R-:W-:-:S05]  /*0090*/  IMAD R0, R0, UR5, R5 ;  /* 0x0000000500007c24 */ /* 0x001fca000f8e0205 */
[----:B--2---:R-:W-:Y:S01]  /*00a0*/  ISETP.GE.AND P0, PT, R0, UR6, PT ;  /* 0x0000000600007c0c */ /* 0x004fe2000bf06270 */
[----:B-1----:R-:W-:-:S05]  /*00b0*/  IMAD R4, R4, UR4, R3 ;  /* 0x0000000404047c24 */ /* 0x002fca000f8e0203 */
[----:B---3--:R-:W-:-:S13]  /*00c0*/  ISETP.GE.OR P0, PT, R4, UR7, P0 ;  /* 0x0000000704007c0c */ /* 0x008fda0008706670 */
[----:B------:R-:W-:Y:S05]  /*00d0*/  @P0 EXIT ;  /* 0x000000000000094d */ /* 0x000fea0003800000 */
[----:B------:R-:W0:Y:S01]  /*00e0*/  LDCU UR4, c[0x0][0x3b0] ;  /* 0x00007600ff0477ac */ /* 0x000e220008000800 */
[----:B------:R-:W1:Y:S01]  /*00f0*/  LDCU UR5, c[0x0][0x3ac] ;  /* 0x00007580ff0577ac */ /* 0x000e620008000800 */
[----:B------:R-:W2:Y:S01]  /*0100*/  LDCU UR6, c[0x0][0x38c] ;  /* 0x00007180ff0677ac */ /* 0x000ea20008000800 */
[----:B------:R-:W3:Y:S01]  /*0110*/  LDCU UR7, c[0x0][0x390] ;  /* 0x00007200ff0777ac */ /* 0x000ee20008000800 */
[----:B------:R-:W4:Y:S01]  /*0120*/  LDCU.64 UR8, c[0x0][0x398] ;  /* 0x00007300ff0877ac */ /* 0x000f220008000a00 */
[----:B0-----:R-:W-:Y:S02]  /*0130*/  VIADD R3, R4, -UR4 ;  /* 0x8000000404037c36 */ /* 0x001fe40008000000 */
[----:B-1----:R-:W-:Y:S01]  /*0140*/  VIADD R2, R0, -UR5 ;  /* 0x8000000500027c36 */ /* 0x002fe20008000000 */
[----:B------:R-:W0:Y:S02]  /*0150*/  LDCU.64 UR4, c[0x0][0x358] ;  /* 0x00006b00ff0477ac */ /* 0x000e240008000a00 */
[----:B--2---:R-:W-:Y:S01]  /*0160*/  ISETP.GE.AND P0, PT, R3, UR6, PT ;  /* 0x0000000603007c0c */ /* 0x004fe2000bf06270 */
[----:B------:R-:W1:Y:S01]  /*0170*/  LDCU.U8 UR6, c[0x0][0x3b4] ;  /* 0x00007680ff0677ac */ /* 0x000e620008000000 */
[----:B---3--:R-:W-:-:S02]  /*0180*/  ISETP.GE.AND P1, PT, R2, UR7, PT ;  /* 0x0000000702007c0c */ /* 0x008fc4000bf26270 */
[----:B------:R-:W-:Y:S02]  /*0190*/  ISETP.LT.OR P0, PT, R3, RZ, P0 ;  /* 0x000000ff0300720c */ /* 0x000fe40000701670 */
[----:B------:R-:W-:-:S04]  /*01a0*/  ISETP.LT.OR P1, PT, R2, RZ, P1 ;  /* 0x000000ff0200720c */ /* 0x000fc80000f21670 */
[----:B------:R-:W-:-:S13]  /*01b0*/  PLOP3.LUT P0, PT, P0, P1, PT, 0xf8, 0x8f ;  /* 0x00000000008f781c */ /* 0x000fda0000703f70 */
[----:B------:R-:W2:Y:S08]  /*01c0*/  @!P0 LDC R5, c[0x0][0x388] ;  /* 0x0000e200ff058b82 */ /* 0x000eb00000000800 */
[----:B------:R-:W3:Y:S01]  /*01d0*/  @!P0 LDC.64 R6, c[0x0][0x380] ;  /* 0x0000e000ff068b82 */ /* 0x000ee20000000a00 */
[----:B--2---:R-:W-:-:S05]  /*01e0*/  @!P0 IMAD R5, R2, R5, RZ ;  /* 0x0000000502058224 */ /* 0x004fca00078e02ff */
[----:B---3--:R-:W-:Y:S02]  /*01f0*/  @!P0 IADD3 R2, P1, P2, R5, R6, R3 ;  /* 0x0000000605028210 */ /* 0x008fe40007a3e003 */
[----:B------:R-:W-:-:S04]  /*0200*/  @!P0 SHF.R.S32.HI R6, RZ, 0x1f, R5 ;  /* 0x0000001fff068819 */ /* 0x000fc80000011405 */
[----:B------:R-:W-:Y:S01]  /*0210*/  @!P0 IADD3.X R3, PT, PT, R6, R7, RZ, P1, P2 ;  /* 0x0000000706038210 */ /* 0x000fe20000fe44ff */
[----:B-1----:R-:W-:Y:S01]  /*0220*/  IMAD.U32 R7, RZ, RZ, UR6 ;  /* 0x00000006ff077e24 */ /* 0x002fe2000f8e00ff */
[----:B------:R-:W1:Y:S05]  /*0230*/  LDCU UR6, c[0x0][0x3a0] ;  /* 0x00007400ff0677ac */ /* 0x000e6a0008000800 */
[----:B0-----:R-:W2:Y:S01]  /*0240*/  @!P0 LDG.E.U8 R7, desc[UR4][R2.64] ;  /* 0x0000000402078981 */ /* 0x001ea2000c1e1100 */
[----:B-1----:R-:W-:Y:S01]  /*0250*/  IMAD R5, R0, UR6, RZ ;  /* 0x0000000600057c24 */ /* 0x002fe2000f8e02ff */
[----:B------:R-:W-:-:S04]  /*0260*/  SHF.R.S32.HI R0, RZ, 0x1f, R4 ;  /* 0x0000001fff007819 */ /* 0x000fc80000011404 */
[----:B----4-:R-:W-:Y:S02]  /*0270*/  IADD3 R4, P0, P1, R5, UR8, R4 ;  /* 0x0000000805047c10 */ /* 0x010fe4000f91e004 */
[----:B------:R-:W-:-:S04]  /*0280*/  SHF.R.S32.HI R5, RZ, 0x1f, R5 ;  /* 0x0000001fff057819 */ /* 0x000fc80000011405 */
[----:B------:R-:W-:-:S05]  /*0290*/  IADD3.X R5, PT, PT, R5, UR9, R0, P0, P1 ;  /* 0x0000000905057c10 */ /* 0x000fca00087e2400 */
[----:B--2---:R-:W-:Y:S01]  /*02a0*/  STG.E.U8 desc[UR4][R4.64], R7 ;  /* 0x0000000704007986 */ /* 0x004fe2000c101104 */
[----:B------:R-:W-:Y:S05]  /*02b0*/  EXIT ;  /* 0x000000000000794d */ /* 0x000fea0003800000 */
.L_x_0:
[----:B------:R-:W-:-:S00]  /*02c0*/  BRA `(.L_x_0) ;  /* 0xfffffffc00fc7947 */ /* 0x000fc0000383ffff */
[----:B------:R-:W-:-:S00]  /*02d0*/  NOP ;  /* 0x0000000000007918 */ /* 0x000fc00000000000 */
        /* <DEDUP_REMOVED lines=10> */
.L_x_2:


//--------------------- .text._Z33nppiCopyConstBorder_8u_C1R_kernelPKhiiiPhiiiiih --------------------------
	.section	.text._Z33nppiCopyConstBorder_8u_C1R_kernelPKhiiiPhiiiiih,"ax",@progbits
	.align	128
        .global         _Z33nppiCopyConstBorder_8u_C1R_kernelPKhiiiPhiiiiih
        .type           _Z33nppiCopyConstBorder_8u_C1R_kernelPKhiiiPhiiiiih,@function
        .size           _Z33nppiCopyConstBorder_8u_C1R_kernelPKhiiiPhiiiiih,(.L_x_3 - _Z33nppiCopyConstBorder_8u_C1R_kernelPKhiiiPhiiiiih)
        .other          _Z33nppiCopyConstBorder_8u_C1R_kernelPKhiiiPhiiiiih,@"STO_CUDA_ENTRY STV_DEFAULT"
_Z33nppiCopyConstBorder_8u_C1R_kernelPKhiiiPhiiiiih:
.text._Z33nppiCopyConstBorder_8u_C1R_kernelPKhiiiPhiiiiih:
        /* <DEDUP_REMOVED lines=15> */
[----:B------:R-:W1:Y:S01]  /*00f0*/  LDC.U8 R11, c[0x0][0x3b4] ;  /* 0x0000ed00ff0b7b82 */ /* 0x000e620000000000 */
[----:B------:R-:W2:Y:S01]  /*0100*/  LDCU UR6, c[0x0][0x3ac] ;  /* 0x00007580ff0677ac */ /* 0x000ea20008000800 */
[----:B------:R-:W3:Y:S01]  /*0110*/  LDCU UR9, c[0x0][0x390] ;  /* 0x00007200ff0977ac */ /* 0x000ee20008000800 */
[----:B------:R-:W4:Y:S01]  /*0120*/  LDCU UR8, c[0x0][0x38c] ;  /* 0x00007180ff0877ac */ /* 0x000f220008000800 */
[----:B------:R-:W5:Y:S01]  /*0130*/  LDCU UR4, c[0x0][0x3a0] ;  /* 0x00007400ff0477ac */ /* 0x000f620008000800 */
[----:B0-----:R-:W-:Y:S02]  /*0140*/  VIADD R4, R0, -UR5 ;  /* 0x8000000500047c36 */ /* 0x001fe40008000000 */
[----:B--2---:R-:W-:Y:S01]  /*0150*/  VIADD R5, R2, -UR6 ;  /* 0x8000000602057c36 */ /* 0x004fe20008000000 */
[----:B------:R-:W0:Y:S04]  /*0160*/  LDCU.64 UR6, c[0x0][0x398] ;  /* 0x00007300ff0677ac */ /* 0x000e280008000a00 */
[----:B---3--:R-:W-:-:S02]  /*0170*/  ISETP.GE.AND P0, PT, R5, UR9, PT ;  /* 0x0000000905007c0c */ /* 0x008fc4000bf06270 */
[C---:B----4-:R-:W-:Y:S02]  /*0180*/  ISETP.GE.AND P1, PT, R4.reuse, UR8, PT ;  /* 0x0000000804007c0c */ /* 0x050fe4000bf26270 */
[----:B------:R-:W-:Y:S02]  /*0190*/  ISETP.LT.OR P0, PT, R5, RZ, P0 ;  /* 0x000000ff0500720c */ /* 0x000fe40000701670 */
[----:B------:R-:W-:Y:S01]  /*01a0*/  ISETP.LT.OR P1, PT, R4, RZ, P1 ;  /* 0x000000ff0400720c */ /* 0x000fe20000f21670 */
[----:B-----5:R-:W-:Y:S01]  /*01b0*/  IMAD R2, R2, UR4, RZ ;  /* 0x0000000402027c24 */ /* 0x020fe2000f8e02ff */
[----:B------:R-:W1:Y:S02]  /*01c0*/  LDCU.64 UR4, c[0x0][0x358] ;  /* 0x00006b00ff0477ac */ /* 0x000e640008000a00 */
[----:B------:R-:W-:Y:S02]  /*01d0*/  PLOP3.LUT P0, PT, P1, P0, PT, 0xf8, 0x8f ;  /* 0x00000000008f781c */ /* 0x000fe40000f01f70 */
[----:B0-----:R-:W-:-:S04]  /*01e0*/  IADD3 R7, P1, PT, R2, UR6, RZ ;  /* 0x0000000602077c10 */ /* 0x001fc8000ff3e0ff */
[----:B------:R-:W-:-:S07]  /*01f0*/  LEA.HI.X.SX32 R9, R2, UR7, 0x1, P1 ;  /* 0x0000000702097c11 */ /* 0x000fce00088f0eff */
[----:B------:R-:W-:-:S04]  /*0200*/  @P0 IADD3 R2, P1, PT, R0, R7, RZ ;  /* 0x0000000700020210 */ /* 0x000fc80007f3e0ff */
[----:B------:R-:W-:-:S05]  /*0210*/  @P0 LEA.HI.X.SX32 R3, R0, R9, 0x1, P1 ;  /* 0x0000000900030211 */ /* 0x000fca00008f0eff */
[----:B-1----:R0:W-:Y:S01]  /*0220*/  @P0 STG.E.U8 desc[UR4][R2.64], R11 ;  /* 0x0000000b02000986 */ /* 0x0021e2000c101104 */
[----:B------:R-:W-:Y:S05]  /*0230*/  @P0 EXIT ;  /* 0x000000000000094d */ /* 0x000fea0003800000 */
[----:B------:R-:W1:Y:S01]  /*0240*/  LDCU UR6, c[0x0][0x388] ;  /* 0x00007100ff0677ac */ /* 0x000e620008000800 */
[----:B------:R-:W0:Y:S01]  /*0250*/  LDCU.64 UR8, c[0x0][0x380] ;  /* 0x00007000ff0877ac */ /* 0x000e220008000a00 */
[----:B-1----:R-:W-:-:S05]  /*0260*/  IMAD R5, R5, UR6, RZ ;  /* 0x0000000605057c24 */ /* 0x002fca000f8e02ff */
[----:B0-----:R-:W-:Y:S02]  /*0270*/  IADD3 R2, P0, P1, R5, UR8, R4 ;  /* 0x0000000805027c10 */ /* 0x001fe4000f91e004 */
[----:B------:R-:W-:-:S04]  /*0280*/  SHF.R.S32.HI R5, RZ, 0x1f, R5 ;  /* 0x0000001fff057819 */ /* 0x000fc80000011405 */
[----:B------:R-:W-:-:S06]  /*0290*/  IADD3.X R3, PT, PT, R5, UR9, RZ, P0, P1 ;  /* 0x0000000905037c10 */ /* 0x000fcc00087e24ff */
[----:B------:R-:W2:Y:S01]  /*02a0*/  LDG.E.U8 R3, desc[UR4][R2.64] ;  /* 0x0000000402037981 */ /* 0x000ea2000c1e1100 */
[----:B------:R-:W-:-:S04]  /*02b0*/  IADD3 R4, P0, PT, R0, R7, RZ ;  /* 0x0000000700047210 */ /* 0x000fc80007f1e0ff */
[----:B------:R-:W-:-:S05]  /*02c0*/  LEA.HI.X.SX32 R5, R0, R9, 0x1, P0 ;  /* 0x0000000900057211 */ /* 0x000fca00000f0eff */
[----:B--2---:R-:W-:Y:S01]  /*02d0*/  STG.E.U8 desc[UR4][R4.64], R3 ;  /* 0x0000000304007986 */ /* 0x004fe2000c101104 */
[----:B------:R-:W-:Y:S05]  /*02e0*/  EXIT ;  /* 0x000000000000794d */ /* 0x000fea0003800000 */
.L_x_1:
        /* <DEDUP_REMOVED lines=9> */
.L_x_3:


//--------------------- .nv.shared.reserved.0     --------------------------
	.section	.nv.shared.reserved.0,"aw",@nobits
	.weak		__nv_reservedSMEM_offset_0_alias
	.size		__nv_reservedSMEM_offset_0_alias, 0, 64
	.other		__nv_reservedSMEM_offset_0_alias,@"STO_CUDA_RESERVED_SHARED STV_DEFAULT"
__nv_reservedSMEM_offset_0_alias:
	.zero		0
	.zero		64


//--------------------- .nv.constant0._Z43nppiCopyConstBorder_8u_C1R_optimized_kernelPKhiiiPhiiiiih --------------------------
	.section	.nv.constant0._Z43nppiCopyConstBorder_8u_C1R_optimized_kernelPKhiiiPhiiiiih,"a",@progbits
	.sectionflags	@""
	.align	4
.nv.constant0._Z43nppiCopyConstBorder_8u_C1R_optimized_kernelPKhiiiPhiiiiih:
	.zero		949


//--------------------- .nv.constant0._Z33nppiCopyConstBorder_8u_C1R_kernelPKhiiiPhiiiiih --------------------------
	.section	.nv.constant0._Z33nppiCopyConstBorder_8u_C1R_kernelPKhiiiPhiiiiih,"a",@progbits
	.sectionflags	@""
	.align	4
.nv.constant0._Z33nppiCopyConstBorder_8u_C1R_kernelPKhiiiPhiiiiih:
	.zero		949


//--------------------- SYMBOLS --------------------------

	.type		.nv.reservedSmem.offset0,@object
	.size		.nv.reservedSmem.offset0,0x4
